//
// Generated by NVIDIA NVVM Compiler
//
// Compiler Build ID: CL-36424714
// Cuda compilation tools, release 13.0, V13.0.88
// Based on NVVM 20.0.0
//

.version 9.0
.target sm_100
.address_size 64


.entry _Z11matMultCUDAPKfmS0_mPfmi(
	.param .u64 .ptr .align 1 _Z11matMultCUDAPKfmS0_mPfmi_param_0,
	.param .u64 _Z11matMultCUDAPKfmS0_mPfmi_param_1,
	.param .u64 .ptr .align 1 _Z11matMultCUDAPKfmS0_mPfmi_param_2,
	.param .u64 _Z11matMultCUDAPKfmS0_mPfmi_param_3,
	.param .u64 .ptr .align 1 _Z11matMultCUDAPKfmS0_mPfmi_param_4,
	.param .u64 _Z11matMultCUDAPKfmS0_mPfmi_param_5,
	.param .u32 _Z11matMultCUDAPKfmS0_mPfmi_param_6
)
{
	.reg .pred 	%p<12>;
	.reg .b32 	%r<27>;
	.reg .b32 	%f<133>;
	.reg .b64 	%rd<64>;

	ld.param.u64 	%rd18, [_Z11matMultCUDAPKfmS0_mPfmi_param_0];
	ld.param.u64 	%rd14, [_Z11matMultCUDAPKfmS0_mPfmi_param_1];
	ld.param.u64 	%rd19, [_Z11matMultCUDAPKfmS0_mPfmi_param_2];
	ld.param.u64 	%rd15, [_Z11matMultCUDAPKfmS0_mPfmi_param_3];
	ld.param.u64 	%rd16, [_Z11matMultCUDAPKfmS0_mPfmi_param_4];
	ld.param.u32 	%r15, [_Z11matMultCUDAPKfmS0_mPfmi_param_6];
	cvta.to.global.u64 	%rd1, %rd19;
	cvta.to.global.u64 	%rd2, %rd18;
	mov.u32 	%r16, %tid.x;
	mov.u32 	%r17, %ctaid.x;
	mov.u32 	%r18, %ntid.x;
	mad.lo.s32 	%r1, %r17, %r18, %r16;
	div.s32 	%r2, %r1, %r15;
	setp.ge.s32 	%p1, %r2, %r15;
	setp.lt.s32 	%p2, %r15, 0;
	or.pred  	%p3, %p2, %p1;
	@%p3 bra 	$L__BB0_13;
	cvt.s64.s32 	%rd3, %r2;
	mul.lo.s64 	%rd4, %rd14, %rd3;
	rem.s32 	%r20, %r1, %r15;
	cvt.s64.s32 	%rd5, %r20;
	max.u32 	%r3, %r15, 1;
	setp.lt.u32 	%p4, %r15, 8;
	mov.f32 	%f124, 0f00000000;
	mov.b32 	%r25, 0;
	mov.f32 	%f132, %f124;
	@%p4 bra 	$L__BB0_4;
	and.b32  	%r21, %r3, 2147483640;
	neg.s32 	%r23, %r21;
	shl.b64 	%rd20, %rd5, 2;
	add.s64 	%rd63, %rd1, %rd20;
	shl.b64 	%rd7, %rd15, 5;
	shl.b64 	%rd21, %rd4, 2;
	add.s64 	%rd22, %rd21, %rd2;
	add.s64 	%rd62, %rd22, 16;
	shl.b64 	%rd9, %rd15, 2;
	mov.f32 	%f124, 0f00000000;
$L__BB0_3:
	.pragma "nounroll";
	and.b32  	%r25, %r3, 2147483640;
	ld.global.f32 	%f23, [%rd62+-16];
	ld.global.f32 	%f24, [%rd63];
	mul.f32 	%f25, %f23, %f24;
	sub.f32 	%f26, %f124, %f25;
	sub.f32 	%f27, %f132, %f26;
	sub.f32 	%f28, %f27, %f132;
	add.f32 	%f29, %f26, %f28;
	ld.global.f32 	%f30, [%rd62+-12];
	add.s64 	%rd23, %rd63, %rd9;
	ld.global.f32 	%f31, [%rd23];
	mul.f32 	%f32, %f30, %f31;
	sub.f32 	%f33, %f29, %f32;
	sub.f32 	%f34, %f27, %f33;
	sub.f32 	%f35, %f34, %f27;
	add.f32 	%f36, %f33, %f35;
	ld.global.f32 	%f37, [%rd62+-8];
	add.s64 	%rd24, %rd23, %rd9;
	ld.global.f32 	%f38, [%rd24];
	mul.f32 	%f39, %f37, %f38;
	sub.f32 	%f40, %f36, %f39;
	sub.f32 	%f41, %f34, %f40;
	sub.f32 	%f42, %f41, %f34;
	add.f32 	%f43, %f40, %f42;
	ld.global.f32 	%f44, [%rd62+-4];
	add.s64 	%rd25, %rd24, %rd9;
	ld.global.f32 	%f45, [%rd25];
	mul.f32 	%f46, %f44, %f45;
	sub.f32 	%f47, %f43, %f46;
	sub.f32 	%f48, %f41, %f47;
	sub.f32 	%f49, %f48, %f41;
	add.f32 	%f50, %f47, %f49;
	ld.global.f32 	%f51, [%rd62];
	add.s64 	%rd26, %rd25, %rd9;
	ld.global.f32 	%f52, [%rd26];
	mul.f32 	%f53, %f51, %f52;
	sub.f32 	%f54, %f50, %f53;
	sub.f32 	%f55, %f48, %f54;
	sub.f32 	%f56, %f55, %f48;
	add.f32 	%f57, %f54, %f56;
	ld.global.f32 	%f58, [%rd62+4];
	add.s64 	%rd27, %rd26, %rd9;
	ld.global.f32 	%f59, [%rd27];
	mul.f32 	%f60, %f58, %f59;
	sub.f32 	%f61, %f57, %f60;
	sub.f32 	%f62, %f55, %f61;
	sub.f32 	%f63, %f62, %f55;
	add.f32 	%f64, %f61, %f63;
	ld.global.f32 	%f65, [%rd62+8];
	add.s64 	%rd28, %rd27, %rd9;
	ld.global.f32 	%f66, [%rd28];
	mul.f32 	%f67, %f65, %f66;
	sub.f32 	%f68, %f64, %f67;
	sub.f32 	%f69, %f62, %f68;
	sub.f32 	%f70, %f69, %f62;
	add.f32 	%f71, %f68, %f70;
	ld.global.f32 	%f72, [%rd62+12];
	add.s64 	%rd29, %rd28, %rd9;
	ld.global.f32 	%f73, [%rd29];
	mul.f32 	%f74, %f72, %f73;
	sub.f32 	%f75, %f71, %f74;
	sub.f32 	%f132, %f69, %f75;
	sub.f32 	%f76, %f132, %f69;
	add.f32 	%f124, %f75, %f76;
	add.s32 	%r23, %r23, 8;
	add.s64 	%rd63, %rd63, %rd7;
	add.s64 	%rd62, %rd62, 32;
	setp.ne.s32 	%p5, %r23, 0;
	@%p5 bra 	$L__BB0_3;
$L__BB0_4:
	and.b32  	%r9, %r3, 7;
	setp.eq.s32 	%p6, %r9, 0;
	@%p6 bra 	$L__BB0_12;
	and.b32  	%r10, %r3, 3;
	setp.lt.u32 	%p7, %r9, 4;
	@%p7 bra 	$L__BB0_7;
	cvt.u64.u32 	%rd30, %r25;
	add.s64 	%rd31, %rd4, %rd30;
	shl.b64 	%rd32, %rd31, 2;
	add.s64 	%rd33, %rd2, %rd32;
	ld.global.f32 	%f78, [%rd33];
	mad.lo.s64 	%rd34, %rd15, %rd30, %rd5;
	shl.b64 	%rd35, %rd34, 2;
	add.s64 	%rd36, %rd1, %rd35;
	ld.global.f32 	%f79, [%rd36];
	mul.f32 	%f80, %f78, %f79;
	sub.f32 	%f81, %f124, %f80;
	sub.f32 	%f82, %f132, %f81;
	sub.f32 	%f83, %f82, %f132;
	add.f32 	%f84, %f81, %f83;
	ld.global.f32 	%f85, [%rd33+4];
	shl.b64 	%rd37, %rd15, 2;
	add.s64 	%rd38, %rd36, %rd37;
	ld.global.f32 	%f86, [%rd38];
	mul.f32 	%f87, %f85, %f86;
	sub.f32 	%f88, %f84, %f87;
	sub.f32 	%f89, %f82, %f88;
	sub.f32 	%f90, %f89, %f82;
	add.f32 	%f91, %f88, %f90;
	ld.global.f32 	%f92, [%rd33+8];
	add.s64 	%rd39, %rd38, %rd37;
	ld.global.f32 	%f93, [%rd39];
	mul.f32 	%f94, %f92, %f93;
	sub.f32 	%f95, %f91, %f94;
	sub.f32 	%f96, %f89, %f95;
	sub.f32 	%f97, %f96, %f89;
	add.f32 	%f98, %f95, %f97;
	ld.global.f32 	%f99, [%rd33+12];
	add.s64 	%rd40, %rd39, %rd37;
	ld.global.f32 	%f100, [%rd40];
	mul.f32 	%f101, %f99, %f100;
	sub.f32 	%f102, %f98, %f101;
	sub.f32 	%f132, %f96, %f102;
	sub.f32 	%f103, %f132, %f96;
	add.f32 	%f124, %f102, %f103;
	add.s32 	%r25, %r25, 4;
$L__BB0_7:
	setp.eq.s32 	%p8, %r10, 0;
	@%p8 bra 	$L__BB0_12;
	setp.eq.s32 	%p9, %r10, 1;
	@%p9 bra 	$L__BB0_10;
	cvt.u64.u32 	%rd41, %r25;
	add.s64 	%rd42, %rd4, %rd41;
	shl.b64 	%rd43, %rd42, 2;
	add.s64 	%rd44, %rd2, %rd43;
	ld.global.f32 	%f105, [%rd44];
	mad.lo.s64 	%rd45, %rd15, %rd41, %rd5;
	shl.b64 	%rd46, %rd45, 2;
	add.s64 	%rd47, %rd1, %rd46;
	ld.global.f32 	%f106, [%rd47];
	mul.f32 	%f107, %f105, %f106;
	sub.f32 	%f108, %f124, %f107;
	sub.f32 	%f109, %f132, %f108;
	sub.f32 	%f110, %f109, %f132;
	add.f32 	%f111, %f108, %f110;
	ld.global.f32 	%f112, [%rd44+4];
	shl.b64 	%rd48, %rd15, 2;
	add.s64 	%rd49, %rd47, %rd48;
	ld.global.f32 	%f113, [%rd49];
	mul.f32 	%f114, %f112, %f113;
	sub.f32 	%f115, %f111, %f114;
	sub.f32 	%f132, %f109, %f115;
	sub.f32 	%f116, %f132, %f109;
	add.f32 	%f124, %f115, %f116;
	add.s32 	%r25, %r25, 2;
$L__BB0_10:
	and.b32  	%r22, %r3, 1;
	setp.eq.b32 	%p10, %r22, 1;
	not.pred 	%p11, %p10;
	@%p11 bra 	$L__BB0_12;
	cvt.u64.u32 	%rd50, %r25;
	add.s64 	%rd51, %rd4, %rd50;
	shl.b64 	%rd52, %rd51, 2;
	add.s64 	%rd53, %rd2, %rd52;
	ld.global.f32 	%f117, [%rd53];
	mad.lo.s64 	%rd54, %rd15, %rd50, %rd5;
	shl.b64 	%rd55, %rd54, 2;
	add.s64 	%rd56, %rd1, %rd55;
	ld.global.f32 	%f118, [%rd56];
	mul.f32 	%f119, %f117, %f118;
	sub.f32 	%f120, %f124, %f119;
	sub.f32 	%f132, %f132, %f120;
$L__BB0_12:
	ld.param.u64 	%rd61, [_Z11matMultCUDAPKfmS0_mPfmi_param_5];
	mad.lo.s64 	%rd57, %rd61, %rd3, %rd5;
	cvta.to.global.u64 	%rd58, %rd16;
	shl.b64 	%rd59, %rd57, 2;
	add.s64 	%rd60, %rd58, %rd59;
	st.global.f32 	[%rd60], %f132;
$L__BB0_13:
	ret;

}


// ===== COMPILED SASS (sm_100) =====

	.target	sm_100

	.elftype	@"ET_EXEC"


//--------------------- .note.nv.tkinfo           --------------------------
	.section	.note.nv.tkinfo,"",@"SHT_NOTE"
	.sectionflags	@"SHF_NOTE_NV_TKINFO"
	.tkinfo
        /*0018*/ 	.word	0x00000002
        /*0030*/ 	.string	""
        /*0030*/ 	.string	"ptxas"
        /*0030*/ 	.string	"Cuda compilation tools, release 13.0, V13.0.88"
        /*0030*/ 	.string	"Build cuda_13.0.r13.0/compiler.36424714_0"
        /*0030*/ 	.string	"-arch sm_100 -m 64 "



//--------------------- .note.nv.cuinfo           --------------------------
	.section	.note.nv.cuinfo,"",@"SHT_NOTE"
	.sectionflags	@"SHF_NOTE_NV_CUINFO"
        /*0018*/ 	.short	0x0002
        /*001a*/ 	.short	0x0064
        /*001c*/ 	.short	0x0082
	.zero		2


//--------------------- .nv.info                  --------------------------
	.section	.nv.info,"",@"SHT_CUDA_INFO"
	.align	4


	//----- nvinfo : EIATTR_REGCOUNT
	.align		4
        /*0000*/ 	.byte	0x04, 0x2f
        /*0002*/ 	.short	(.L_1 - .L_0)
	.align		4
.L_0:
        /*0004*/ 	.word	index@(_Z11matMultCUDAPKfmS0_mPfmi)
        /*0008*/ 	.word	0x00000020


	//----- nvinfo : EIATTR_FRAME_SIZE
	.align		4
.L_1:
        /*000c*/ 	.byte	0x04, 0x11
        /*000e*/ 	.short	(.L_3 - .L_2)
	.align		4
.L_2:
        /*0010*/ 	.word	index@(_Z11matMultCUDAPKfmS0_mPfmi)
        /*0014*/ 	.word	0x00000000


	//----- nvinfo : EIATTR_MIN_STACK_SIZE
	.align		4
.L_3:
        /*0018*/ 	.byte	0x04, 0x12
        /*001a*/ 	.short	(.L_5 - .L_4)
	.align		4
.L_4:
        /*001c*/ 	.word	index@(_Z11matMultCUDAPKfmS0_mPfmi)
        /*0020*/ 	.word	0x00000000
.L_5:


//--------------------- .nv.compat                --------------------------
	.section	.nv.compat,"",@"SHT_CUDA_COMPAT_INFO"
	.align	4
        /*0000*/ 	.byte	0x02, 0x09, 0x00, 0x00, 0x02, 0x02, 0x01, 0x00, 0x02, 0x05, 0x05, 0x00, 0x03, 0x07, 0x01, 0x01
        /*0010*/ 	.byte	0x02, 0x03, 0x00, 0x00, 0x02, 0x06, 0x01, 0x00, 0x04, 0x0b, 0x08, 0x00, 0x09, 0x00, 0x00, 0x00
        /*0020*/ 	.byte	0x00, 0x00, 0x00, 0x00


//--------------------- .nv.info._Z11matMultCUDAPKfmS0_mPfmi --------------------------
	.section	.nv.info._Z11matMultCUDAPKfmS0_mPfmi,"",@"SHT_CUDA_INFO"
	.sectionflags	@""
	.align	4


	//----- nvinfo : EIATTR_CUDA_API_VERSION
	.align		4
        /*0000*/ 	.byte	0x04, 0x37
        /*0002*/ 	.short	(.L_7 - .L_6)
.L_6:
        /*0004*/ 	.word	0x00000082


	//----- nvinfo : EIATTR_KPARAM_INFO
	.align		4
.L_7:
        /*0008*/ 	.byte	0x04, 0x17
        /*000a*/ 	.short	(.L_9 - .L_8)
.L_8:
        /*000c*/ 	.word	0x00000000
        /*0010*/ 	.short	0x0006
        /*0012*/ 	.short	0x0030
        /*0014*/ 	.byte	0x00, 0xf0, 0x11, 0x00


	//----- nvinfo : EIATTR_KPARAM_INFO
	.align		4
.L_9:
        /*0018*/ 	.byte	0x04, 0x17
        /*001a*/ 	.short	(.L_11 - .L_10)
.L_10:
        /*001c*/ 	.word	0x00000000
        /*0020*/ 	.short	0x0005
        /*0022*/ 	.short	0x0028
        /*0024*/ 	.byte	0x00, 0xf0, 0x21, 0x00


	//----- nvinfo : EIATTR_KPARAM_INFO
	.align		4
.L_11:
        /*0028*/ 	.byte	0x04, 0x17
        /*002a*/ 	.short	(.L_13 - .L_12)
.L_12:
        /*002c*/ 	.word	0x00000000
        /*0030*/ 	.short	0x0004
        /*0032*/ 	.short	0x0020
        /*0034*/ 	.byte	0x00, 0xf5, 0x21, 0x00


	//----- nvinfo : EIATTR_KPARAM_INFO
	.align		4
.L_13:
        /*0038*/ 	.byte	0x04, 0x17
        /*003a*/ 	.short	(.L_15 - .L_14)
.L_14:
        /*003c*/ 	.word	0x00000000
        /*0040*/ 	.short	0x0003
        /*0042*/ 	.short	0x0018
        /*0044*/ 	.byte	0x00, 0xf0, 0x21, 0x00


	//----- nvinfo : EIATTR_KPARAM_INFO
	.align		4
.L_15:
        /*0048*/ 	.byte	0x04, 0x17
        /*004a*/ 	.short	(.L_17 - .L_16)
.L_16:
        /*004c*/ 	.word	0x00000000
        /*0050*/ 	.short	0x0002
        /*0052*/ 	.short	0x0010
        /*0054*/ 	.byte	0x00, 0xf5, 0x21, 0x00


	//----- nvinfo : EIATTR_KPARAM_INFO
	.align		4
.L_17:
        /*0058*/ 	.byte	0x04, 0x17
        /*005a*/ 	.short	(.L_19 - .L_18)
.L_18:
        /*005c*/ 	.word	0x00000000
        /*0060*/ 	.short	0x0001
        /*0062*/ 	.short	0x0008
        /*0064*/ 	.byte	0x00, 0xf0, 0x21, 0x00


	//----- nvinfo : EIATTR_KPARAM_INFO
	.align		4
.L_19:
        /*0068*/ 	.byte	0x04, 0x17
        /*006a*/ 	.short	(.L_21 - .L_20)
.L_20:
        /*006c*/ 	.word	0x00000000
        /*0070*/ 	.short	0x0000
        /*0072*/ 	.short	0x0000
        /*0074*/ 	.byte	0x00, 0xf5, 0x21, 0x00


	//----- nvinfo : EIATTR_SPARSE_MMA_MASK
	.align		4
.L_21:
        /*0078*/ 	.byte	0x03, 0x50
        /*007a*/ 	.short	0x0000


	//----- nvinfo : EIATTR_MAXREG_COUNT
	.align		4
        /*007c*/ 	.byte	0x03, 0x1b
        /*007e*/ 	.short	0x00ff


	//----- nvinfo : EIATTR_MERCURY_ISA_VERSION
	.align		4
        /*0080*/ 	.byte	0x03, 0x5f
        /*0082*/ 	.short	0x0101


	//----- nvinfo : EIATTR_VRC_CTA_INIT_COUNT
	.align		4
        /*0084*/ 	.byte	0x02, 0x4a
	.zero		1
	.zero		1


	//----- nvinfo : EIATTR_EXIT_INSTR_OFFSETS
	.align		4
        /*0088*/ 	.byte	0x04, 0x1c
        /*008a*/ 	.short	(.L_23 - .L_22)


	//   ....[0]....
.L_22:
        /*008c*/ 	.word	0x00000200


	//   ....[1]....
        /*0090*/ 	.word	0x00000f60


	//----- nvinfo : EIATTR_CBANK_PARAM_SIZE
	.align		4
.L_23:
        /*0094*/ 	.byte	0x03, 0x19
        /*0096*/ 	.short	0x0034


	//----- nvinfo : EIATTR_PARAM_CBANK
	.align		4
        /*0098*/ 	.byte	0x04, 0x0a
        /*009a*/ 	.short	(.L_25 - .L_24)
	.align		4
.L_24:
        /*009c*/ 	.word	index@(.nv.constant0._Z11matMultCUDAPKfmS0_mPfmi)
        /*00a0*/ 	.short	0x0380
        /*00a2*/ 	.short	0x0034


	//----- nvinfo : EIATTR_SW_WAR
	.align		4
.L_25:
        /*00a4*/ 	.byte	0x04, 0x36
        /*00a6*/ 	.short	(.L_27 - .L_26)
.L_26:
        /*00a8*/ 	.word	0x00000008
.L_27:


//--------------------- .nv.callgraph             --------------------------
	.section	.nv.callgraph,"",@"SHT_CUDA_CALLGRAPH"
	.align	4
	.sectionentsize	8
	.align		4
        /*0000*/ 	.word	0x00000000
	.align		4
        /*0004*/ 	.word	0xffffffff
	.align		4
        /*0008*/ 	.word	0x00000000
	.align		4
        /*000c*/ 	.word	0xfffffffe
	.align		4
        /*0010*/ 	.word	0x00000000
	.align		4
        /*0014*/ 	.word	0xfffffffd
	.align		4
        /*0018*/ 	.word	0x00000000
	.align		4
        /*001c*/ 	.word	0xfffffffc


//--------------------- .text._Z11matMultCUDAPKfmS0_mPfmi --------------------------
	.section	.text._Z11matMultCUDAPKfmS0_mPfmi,"ax",@progbits
	.align	128
.text._Z11matMultCUDAPKfmS0_mPfmi:
        .type           _Z11matMultCUDAPKfmS0_mPfmi,@function
        .size           _Z11matMultCUDAPKfmS0_mPfmi,(.L_x_6 - _Z11matMultCUDAPKfmS0_mPfmi)
        .other          _Z11matMultCUDAPKfmS0_mPfmi,@"STO_CUDA_ENTRY STV_DEFAULT"
_Z11matMultCUDAPKfmS0_mPfmi:
[----:B------:R-:W-:Y:S08]  /*0000*/  LDC R1, c[0x0][0x37c] ;  /* 0x0000df00ff017b82 */ /* 0x000ff00000000800 */
[----:B------:R-:W0:Y:S01]  /*0010*/  LDC R3, c[0x0][0x3b0] ;  /* 0x0000ec00ff037b82 */ /* 0x000e220000000800 */
[----:B------:R-:W1:Y:S07]  /*0020*/  S2R R2, SR_TID.X ;  /* 0x0000000000027919 */ /* 0x000e6e0000002100 */
[----:B------:R-:W1:Y:S08]  /*0030*/  S2UR UR4, SR_CTAID.X ;  /* 0x00000000000479c3 */ /* 0x000e700000002500 */
[----:B------:R-:W1:Y:S01]  /*0040*/  LDC R7, c[0x0][0x360] ;  /* 0x0000d800ff077b82 */ /* 0x000e620000000800 */
[----:B0-----:R-:W-:-:S02]  /*0050*/  IABS R9, R3 ;  /* 0x0000000300097213 */ /* 0x001fc40000000000 */
[----:B------:R-:W-:Y:S02]  /*0060*/  LOP3.LUT R12, RZ, R3, RZ, 0x33, !PT ;  /* 0x00000003ff0c7212 */ /* 0x000fe400078e33ff */
[----:B------:R-:W0:Y:S01]  /*0070*/  I2F.RP R0, R9 ;  /* 0x0000000900007306 */ /* 0x000e220000209400 */
[----:B-1----:R-:W-:-:S07]  /*0080*/  IMAD R2, R7, UR4, R2 ;  /* 0x0000000407027c24 */ /* 0x002fce000f8e0202 */
[----:B0-----:R-:W0:Y:S02]  /*0090*/  MUFU.RCP R0, R0 ;  /* 0x0000000000007308 */ /* 0x001e240000001000 */
[----:B0-----:R-:W-:Y:S02]  /*00a0*/  IADD3 R4, PT, PT, R0, 0xffffffe, RZ ;  /* 0x0ffffffe00047810 */ /* 0x001fe40007ffe0ff */
[----:B------:R-:W-:-:S04]  /*00b0*/  IABS R0, R2 ;  /* 0x0000000200007213 */ /* 0x000fc80000000000 */
[----:B------:R0:W1:Y:S02]  /*00c0*/  F2I.FTZ.U32.TRUNC.NTZ R5, R4 ;  /* 0x0000000400057305 */ /* 0x000064000021f000 */
[----:B0-----:R-:W-:Y:S02]  /*00d0*/  HFMA2 R4, -RZ, RZ, 0, 0 ;  /* 0x00000000ff047431 */ /* 0x001fe400000001ff */
[----:B-1----:R-:W-:-:S04]  /*00e0*/  IMAD.MOV R6, RZ, RZ, -R5 ;  /* 0x000000ffff067224 */ /* 0x002fc800078e0a05 */
[----:B------:R-:W-:-:S04]  /*00f0*/  IMAD R7, R6, R9, RZ ;  /* 0x0000000906077224 */ /* 0x000fc800078e02ff */
[----:B------:R-:W-:-:S06]  /*0100*/  IMAD.HI.U32 R5, R5, R7, R4 ;  /* 0x0000000705057227 */ /* 0x000fcc00078e0004 */
[----:B------:R-:W-:-:S04]  /*0110*/  IMAD.HI.U32 R5, R5, R0, RZ ;  /* 0x0000000005057227 */ /* 0x000fc800078e00ff */
[----:B------:R-:W-:-:S04]  /*0120*/  IMAD.MOV R6, RZ, RZ, -R5 ;  /* 0x000000ffff067224 */ /* 0x000fc800078e0a05 */
[----:B------:R-:W-:Y:S01]  /*0130*/  IMAD R4, R9, R6, R0 ;  /* 0x0000000609047224 */ /* 0x000fe200078e0200 */
[----:B------:R-:W-:-:S04]  /*0140*/  LOP3.LUT R0, R2, R3, RZ, 0x3c, !PT ;  /* 0x0000000302007212 */ /* 0x000fc800078e3cff */
[----:B------:R-:W-:Y:S02]  /*0150*/  ISETP.GT.U32.AND P2, PT, R9, R4, PT ;  /* 0x000000040900720c */ /* 0x000fe40003f44070 */
[----:B------:R-:W-:-:S11]  /*0160*/  ISETP.GE.AND P0, PT, R0, RZ, PT ;  /* 0x000000ff0000720c */ /* 0x000fd60003f06270 */
[----:B------:R-:W-:Y:S01]  /*0170*/  @!P2 IADD3 R4, PT, PT, R4, -R9, RZ ;  /* 0x800000090404a210 */ /* 0x000fe20007ffe0ff */
[----:B------:R-:W-:-:S03]  /*0180*/  @!P2 VIADD R5, R5, 0x1 ;  /* 0x000000010505a836 */ /* 0x000fc60000000000 */
[----:B------:R-:W-:-:S13]  /*0190*/  ISETP.GE.U32.AND P1, PT, R4, R9, PT ;  /* 0x000000090400720c */ /* 0x000fda0003f26070 */
[----:B------:R-:W-:Y:S02]  /*01a0*/  @P1 IADD3 R5, PT, PT, R5, 0x1, RZ ;  /* 0x0000000105051810 */ /* 0x000fe40007ffe0ff */
[----:B------:R-:W-:-:S03]  /*01b0*/  ISETP.NE.AND P1, PT, R3, RZ, PT ;  /* 0x000000ff0300720c */ /* 0x000fc60003f25270 */
[----:B------:R-:W-:-:S05]  /*01c0*/  @!P0 IMAD.MOV R5, RZ, RZ, -R5 ;  /* 0x000000ffff058224 */ /* 0x000fca00078e0a05 */
[----:B------:R-:W-:-:S04]  /*01d0*/  SEL R0, R12, R5, !P1 ;  /* 0x000000050c007207 */ /* 0x000fc80004800000 */
[----:B------:R-:W-:-:S04]  /*01e0*/  ISETP.GE.AND P0, PT, R0, R3, PT ;  /* 0x000000030000720c */ /* 0x000fc80003f06270 */
[----:B------:R-:W-:-:S13]  /*01f0*/  ISETP.LT.OR P0, PT, R3, RZ, P0 ;  /* 0x000000ff0300720c */ /* 0x000fda0000701670 */
[----:B------:R-:W-:Y:S05]  /*0200*/  @P0 EXIT ;  /* 0x000000000000094d */ /* 0x000fea0003800000 */
[----:B------:R-:W0:Y:S01]  /*0210*/  LDCU.64 UR6, c[0x0][0x388] ;  /* 0x00007100ff0677ac */ /* 0x000e220008000a00 */
[----:B------:R-:W-:Y:S01]  /*0220*/  ISETP.GE.AND P2, PT, R2, RZ, PT ;  /* 0x000000ff0200720c */ /* 0x000fe20003f46270 */
[----:B------:R-:W1:Y:S01]  /*0230*/  LDC.64 R10, c[0x0][0x398] ;  /* 0x0000e600ff0a7b82 */ /* 0x000e620000000a00 */
[-C--:B------:R-:W-:Y:S01]  /*0240*/  ISETP.GT.U32.AND P0, PT, R9, R4.reuse, PT ;  /* 0x000000040900720c */ /* 0x080fe20003f04070 */
[----:B------:R-:W2:Y:S01]  /*0250*/  LDCU.64 UR4, c[0x0][0x358] ;  /* 0x00006b00ff0477ac */ /* 0x000ea20008000a00 */
[----:B------:R-:W-:Y:S02]  /*0260*/  IADD3 R5, PT, PT, R4, -R9, RZ ;  /* 0x8000000904057210 */ /* 0x000fe40007ffe0ff */
[----:B------:R-:W-:Y:S02]  /*0270*/  CS2R R20, SRZ ;  /* 0x0000000000147805 */ /* 0x000fe4000001ff00 */
[----:B------:R-:W-:Y:S02]  /*0280*/  SHF.R.S32.HI R2, RZ, 0x1f, R0 ;  /* 0x0000001fff027819 */ /* 0x000fe40000011400 */
[----:B------:R-:W-:-:S02]  /*0290*/  SEL R5, R5, R4, !P0 ;  /* 0x0000000405057207 */ /* 0x000fc40004000000 */
[C---:B------:R-:W-:Y:S02]  /*02a0*/  ISETP.GE.U32.AND P0, PT, R3.reuse, 0x8, PT ;  /* 0x000000080300780c */ /* 0x040fe40003f06070 */
[----:B------:R-:W-:Y:S01]  /*02b0*/  VIMNMX.U32 R3, PT, PT, R3, 0x1, !PT ;  /* 0x0000000103037848 */ /* 0x000fe20007fe0000 */
[----:B------:R-:W-:Y:S02]  /*02c0*/  @!P2 IMAD.MOV R5, RZ, RZ, -R5 ;  /* 0x000000ffff05a224 */ /* 0x000fe400078e0a05 */
[----:B0-----:R-:W-:-:S03]  /*02d0*/  IMAD R7, R2, UR6, RZ ;  /* 0x0000000602077c24 */ /* 0x001fc6000f8e02ff */
[----:B------:R-:W-:Y:S01]  /*02e0*/  SEL R12, R12, R5, !P1 ;  /* 0x000000050c0c7207 */ /* 0x000fe20004800000 */
[----:B------:R-:W-:-:S03]  /*02f0*/  IMAD.WIDE.U32 R14, R0, UR6, RZ ;  /* 0x00000006000e7c25 */ /* 0x000fc6000f8e00ff */
[----:B------:R-:W-:Y:S01]  /*0300*/  SHF.R.S32.HI R13, RZ, 0x1f, R12 ;  /* 0x0000001fff0d7819 */ /* 0x000fe2000001140c */
[----:B------:R-:W-:Y:S01]  /*0310*/  IMAD R5, R0, UR7, R7 ;  /* 0x0000000700057c24 */ /* 0x000fe2000f8e0207 */
[----:B------:R-:W-:-:S03]  /*0320*/  MOV R7, RZ ;  /* 0x000000ff00077202 */ /* 0x000fc60000000f00 */
[----:B------:R-:W-:Y:S01]  /*0330*/  IMAD.IADD R6, R15, 0x1, R5 ;  /* 0x000000010f067824 */ /* 0x000fe200078e0205 */
[----:B--2---:R-:W-:Y:S06]  /*0340*/  @!P0 BRA `(.L_x_0) ;  /* 0x0000000400548947 */ /* 0x004fec0003800000 */
[----:B------:R-:W0:Y:S01]  /*0350*/  LDCU.64 UR6, c[0x0][0x390] ;  /* 0x00007200ff0677ac */ /* 0x000e220008000a00 */
[C---:B-1----:R-:W-:Y:S01]  /*0360*/  IMAD.WIDE.U32 R18, R10.reuse, 0x4, RZ ;  /* 0x000000040a127825 */ /* 0x042fe200078e00ff */
[----:B------:R-:W-:Y:S01]  /*0370*/  LOP3.LUT R8, R3, 0x7ffffff8, RZ, 0xc0, !PT ;  /* 0x7ffffff803087812 */ /* 0x000fe200078ec0ff */
[----:B------:R-:W1:Y:S01]  /*0380*/  LDCU.64 UR8, c[0x0][0x380] ;  /* 0x00007000ff0877ac */ /* 0x000e620008000a00 */
[----:B------:R-:W-:Y:S01]  /*0390*/  SHF.L.U32 R9, R11, 0x2, RZ ;  /* 0x000000020b097819 */ /* 0x000fe200000006ff */
[----:B------:R-:W-:Y:S01]  /*03a0*/  IMAD.MOV.U32 R21, RZ, RZ, RZ ;  /* 0x000000ffff157224 */ /* 0x000fe200078e00ff */
[----:B------:R-:W-:Y:S01]  /*03b0*/  SHF.L.U64.HI R24, R10, 0x5, R11 ;  /* 0x000000050a187819 */ /* 0x000fe2000001020b */
[----:B------:R-:W-:Y:S01]  /*03c0*/  IMAD.MOV R7, RZ, RZ, -R8 ;  /* 0x000000ffff077224 */ /* 0x000fe200078e0a08 */
[----:B------:R-:W-:Y:S02]  /*03d0*/  IADD3 R9, PT, PT, R19, R9, RZ ;  /* 0x0000000913097210 */ /* 0x000fe40007ffe0ff */
[----:B0-----:R-:W-:-:S02]  /*03e0*/  LEA R4, P0, R12, UR6, 0x2 ;  /* 0x000000060c047c11 */ /* 0x001fc4000f8010ff */
[----:B-1----:R-:W-:Y:S02]  /*03f0*/  LEA R16, P1, R14, UR8, 0x2 ;  /* 0x000000080e107c11 */ /* 0x002fe4000f8210ff */
[----:B------:R-:W-:Y:S02]  /*0400*/  LEA.HI.X R5, R12, UR7, R13, 0x2, P0 ;  /* 0x000000070c057c11 */ /* 0x000fe400080f140d */
[----:B------:R-:W-:Y:S02]  /*0410*/  LEA.HI.X R17, R14, UR9, R6, 0x2, P1 ;  /* 0x000000090e117c11 */ /* 0x000fe400088f1406 */
[----:B------:R-:W-:-:S04]  /*0420*/  IADD3 R16, P0, PT, R16, 0x10, RZ ;  /* 0x0000001010107810 */ /* 0x000fc80007f1e0ff */
[----:B------:R-:W-:-:S09]  /*0430*/  IADD3.X R17, PT, PT, RZ, R17, RZ, P0, !PT ;  /* 0x00000011ff117210 */ /* 0x000fd200007fe4ff */
.L_x_1:
[----:B------:R-:W2:Y:S04]  /*0440*/  LDG.E R25, desc[UR4][R4.64] ;  /* 0x0000000404197981 */ /* 0x000ea8000c1e1900 */
[----:B------:R-:W2:Y:S01]  /*0450*/  LDG.E R26, desc[UR4][R16.64+-0x10] ;  /* 0xfffff004101a7981 */ /* 0x000ea2000c1e1900 */
[----:B------:R-:W-:-:S05]  /*0460*/  IADD3 R22, P0, PT, R4, R18, RZ ;  /* 0x0000001204167210 */ /* 0x000fca0007f1e0ff */
[----:B------:R-:W-:-:S05]  /*0470*/  IMAD.X R23, R5, 0x1, R9, P0 ;  /* 0x0000000105177824 */ /* 0x000fca00000e0609 */
[----:B------:R-:W3:Y:S01]  /*0480*/  LDG.E R27, desc[UR4][R22.64] ;  /* 0x00000004161b7981 */ /* 0x000ee2000c1e1900 */
[----:B--2---:R-:W-:-:S03]  /*0490*/  FFMA R21, -R26, R25, R21 ;  /* 0x000000191a157223 */ /* 0x004fc60000000115 */
[----:B------:R-:W3:Y:S01]  /*04a0*/  LDG.E R26, desc[UR4][R16.64+-0xc] ;  /* 0xfffff404101a7981 */ /* 0x000ee2000c1e1900 */
[----:B------:R-:W-:-:S04]  /*04b0*/  FADD R25, -R21, R20 ;  /* 0x0000001415197221 */ /* 0x000fc80000000100 */
[----:B------:R-:W-:-:S04]  /*04c0*/  FADD R20, R25, -R20 ;  /* 0x8000001419147221 */ /* 0x000fc80000000000 */
[----:B------:R-:W-:Y:S01]  /*04d0*/  FADD R29, R21, R20 ;  /* 0x00000014151d7221 */ /* 0x000fe20000000000 */
[----:B------:R-:W-:-:S04]  /*04e0*/  IADD3 R20, P0, PT, R22, R18, RZ ;  /* 0x0000001216147210 */ /* 0x000fc80007f1e0ff */
[----:B------:R-:W-:-:S05]  /*04f0*/  IADD3.X R21, PT, PT, R23, R9, RZ, P0, !PT ;  /* 0x0000000917157210 */ /* 0x000fca00007fe4ff */
[----:B------:R-:W2:Y:S01]  /*0500*/  LDG.E R28, desc[UR4][R20.64] ;  /* 0x00000004141c7981 */ /* 0x000ea2000c1e1900 */
[----:B---3--:R-:W-:-:S03]  /*0510*/  FFMA R29, -R26, R27, R29 ;  /* 0x0000001b1a1d7223 */ /* 0x008fc6000000011d */
[----:B------:R-:W2:Y:S01]  /*0520*/  LDG.E R27, desc[UR4][R16.64+-0x8] ;  /* 0xfffff804101b7981 */ /* 0x000ea2000c1e1900 */
[----:B------:R-:W-:-:S04]  /*0530*/  FADD R26, R25, -R29 ;  /* 0x8000001d191a7221 */ /* 0x000fc80000000000 */
[----:B------:R-:W-:-:S04]  /*0540*/  FADD R22, -R25, R26 ;  /* 0x0000001a19167221 */ /* 0x000fc80000000100 */
[----:B------:R-:W-:Y:S01]  /*0550*/  FADD R29, R29, R22 ;  /* 0x000000161d1d7221 */ /* 0x000fe20000000000 */
[----:B------:R-:W-:-:S04]  /*0560*/  IADD3 R22, P0, PT, R20, R18, RZ ;  /* 0x0000001214167210 */ /* 0x000fc80007f1e0ff */
[----:B------:R-:W-:Y:S01]  /*0570*/  IADD3.X R23, PT, PT, R21, R9, RZ, P0, !PT ;  /* 0x0000000915177210 */ /* 0x000fe200007fe4ff */
[----:B--2---:R-:W-:-:S04]  /*0580*/  FFMA R29, -R27, R28, R29 ;  /* 0x0000001c1b1d7223 */ /* 0x004fc8000000011d */
[----:B------:R-:W2:Y:S04]  /*0590*/  LDG.E R28, desc[UR4][R22.64] ;  /* 0x00000004161c7981 */ /* 0x000ea8000c1e1900 */
[----:B------:R-:W2:Y:S01]  /*05a0*/  LDG.E R27, desc[UR4][R16.64+-0x4] ;  /* 0xfffffc04101b7981 */ /* 0x000ea2000c1e1900 */
[----:B------:R-:W-:Y:S01]  /*05b0*/  FADD R25, R26, -R29 ;  /* 0x8000001d1a197221 */ /* 0x000fe20000000000 */
[----:B------:R-:W-:-:S03]  /*05c0*/  IADD3 R20, P0, PT, R22, R18, RZ ;  /* 0x0000001216147210 */ /* 0x000fc60007f1e0ff */
[----:B------:R-:W-:Y:S02]  /*05d0*/  FADD R26, -R26, R25 ;  /* 0x000000191a1a7221 */ /* 0x000fe40000000100 */
[----:B------:R-:W-:Y:S02]  /*05e0*/  IMAD.X R21, R23, 0x1, R9, P0 ;  /* 0x0000000117157824 */ /* 0x000fe400000e0609 */
[----:B------:R-:W-:-:S04]  /*05f0*/  FADD R26, R29, R26 ;  /* 0x0000001a1d1a7221 */ /* 0x000fc80000000000 */
[----:B--2---:R-:W-:Y:S02]  /*0600*/  FFMA R29, -R27, R28, R26 ;  /* 0x0000001c1b1d7223 */ /* 0x004fe4000000011a */
[----:B------:R-:W2:Y:S04]  /*0610*/  LDG.E R28, desc[UR4][R20.64] ;  /* 0x00000004141c7981 */ /* 0x000ea8000c1e1900 */
[----:B------:R-:W2:Y:S01]  /*0620*/  LDG.E R27, desc[UR4][R16.64] ;  /* 0x00000004101b7981 */ /* 0x000ea2000c1e1900 */
[----:B------:R-:W-:-:S04]  /*0630*/  FADD R26, R25, -R29 ;  /* 0x8000001d191a7221 */ /* 0x000fc80000000000 */
[----:B------:R-:W-:Y:S02]  /*0640*/  FADD R22, -R25, R26 ;  /* 0x0000001a19167221 */ /* 0x000fe40000000100 */
[----:B------:R-:W3:Y:S02]  /*0650*/  LDG.E R25, desc[UR4][R16.64+0x4] ;  /* 0x0000040410197981 */ /* 0x000ee4000c1e1900 */
[----:B------:R-:W-:Y:S01]  /*0660*/  FADD R29, R29, R22 ;  /* 0x000000161d1d7221 */ /* 0x000fe20000000000 */
[----:B------:R-:W-:-:S04]  /*0670*/  IADD3 R22, P0, PT, R20, R18, RZ ;  /* 0x0000001214167210 */ /* 0x000fc80007f1e0ff */
[----:B------:R-:W-:Y:S01]  /*0680*/  IADD3.X R23, PT, PT, R21, R9, RZ, P0, !PT ;  /* 0x0000000915177210 */ /* 0x000fe200007fe4ff */
[----:B--2---:R-:W-:-:S04]  /*0690*/  FFMA R29, -R27, R28, R29 ;  /* 0x0000001c1b1d7223 */ /* 0x004fc8000000011d */
[----:B------:R0:W3:Y:S01]  /*06a0*/  LDG.E R28, desc[UR4][R22.64] ;  /* 0x00000004161c7981 */ /* 0x0000e2000c1e1900 */
[----:B------:R-:W-:-:S04]  /*06b0*/  FADD R27, R26, -R29 ;  /* 0x8000001d1a1b7221 */ /* 0x000fc80000000000 */
[----:B------:R-:W-:-:S04]  /*06c0*/  FADD R26, -R26, R27 ;  /* 0x0000001b1a1a7221 */ /* 0x000fc80000000100 */
[----:B------:R-:W-:Y:S01]  /*06d0*/  FADD R26, R29, R26 ;  /* 0x0000001a1d1a7221 */ /* 0x000fe20000000000 */
[-C--:B------:R-:W-:Y:S01]  /*06e0*/  IADD3 R20, P0, PT, R22, R18.reuse, RZ ;  /* 0x0000001216147210 */ /* 0x080fe20007f1e0ff */
[----:B------:R-:W2:Y:S03]  /*06f0*/  LDG.E R29, desc[UR4][R16.64+0xc] ;  /* 0x00000c04101d7981 */ /* 0x000ea6000c1e1900 */
[----:B------:R-:W-:Y:S02]  /*0700*/  IADD3.X R21, PT, PT, R23, R9, RZ, P0, !PT ;  /* 0x0000000917157210 */ /* 0x000fe400007fe4ff */
[----:B0-----:R-:W-:-:S05]  /*0710*/  IADD3 R22, P0, PT, R20, R18, RZ ;  /* 0x0000001214167210 */ /* 0x001fca0007f1e0ff */
[----:B------:R-:W-:-:S05]  /*0720*/  IMAD.X R23, R21, 0x1, R9, P0 ;  /* 0x0000000115177824 */ /* 0x000fca00000e0609 */
[----:B------:R-:W2:Y:S01]  /*0730*/  LDG.E R22, desc[UR4][R22.64] ;  /* 0x0000000416167981 */ /* 0x000ea2000c1e1900 */
[----:B---3--:R-:W-:-:S03]  /*0740*/  FFMA R26, -R25, R28, R26 ;  /* 0x0000001c191a7223 */ /* 0x008fc6000000011a */
[----:B------:R-:W3:Y:S01]  /*0750*/  LDG.E R28, desc[UR4][R20.64] ;  /* 0x00000004141c7981 */ /* 0x000ee2000c1e1900 */
[----:B------:R-:W-:-:S04]  /*0760*/  FADD R25, R27, -R26 ;  /* 0x8000001a1b197221 */ /* 0x000fc80000000000 */
[----:B------:R-:W-:-:S04]  /*0770*/  FADD R27, -R27, R25 ;  /* 0x000000191b1b7221 */ /* 0x000fc80000000100 */
[----:B------:R-:W-:Y:S02]  /*0780*/  FADD R26, R26, R27 ;  /* 0x0000001b1a1a7221 */ /* 0x000fe40000000000 */
[----:B------:R0:W3:Y:S01]  /*0790*/  LDG.E R27, desc[UR4][R16.64+0x8] ;  /* 0x00000804101b7981 */ /* 0x0000e2000c1e1900 */
[----:B------:R-:W-:-:S04]  /*07a0*/  IADD3 R7, PT, PT, R7, 0x8, RZ ;  /* 0x0000000807077810 */ /* 0x000fc80007ffe0ff */
[----:B------:R-:W-:Y:S02]  /*07b0*/  ISETP.NE.AND P0, PT, R7, RZ, PT ;  /* 0x000000ff0700720c */ /* 0x000fe40003f05270 */
[----:B------:R-:W-:Y:S02]  /*07c0*/  LEA R4, P1, R10, R4, 0x5 ;  /* 0x000000040a047211 */ /* 0x000fe400078228ff */
[----:B0-----:R-:W-:-:S03]  /*07d0*/  IADD3 R16, P2, PT, R16, 0x20, RZ ;  /* 0x0000002010107810 */ /* 0x001fc60007f5e0ff */
[----:B------:R-:W-:Y:S01]  /*07e0*/  IMAD.X R5, R5, 0x1, R24, P1 ;  /* 0x0000000105057824 */ /* 0x000fe200008e0618 */
[----:B------:R-:W-:Y:S01]  /*07f0*/  IADD3.X R17, PT, PT, RZ, R17, RZ, P2, !PT ;  /* 0x00000011ff117210 */ /* 0x000fe200017fe4ff */
[----:B---3--:R-:W-:-:S04]  /*0800*/  FFMA R28, -R27, R28, R26 ;  /* 0x0000001c1b1c7223 */ /* 0x008fc8000000011a */
[----:B------:R-:W-:-:S04]  /*0810*/  FADD R26, R25, -R28 ;  /* 0x8000001c191a7221 */ /* 0x000fc80000000000 */
[----:B------:R-:W-:-:S04]  /*0820*/  FADD R25, -R25, R26 ;  /* 0x0000001a19197221 */ /* 0x000fc80000000100 */
[----:B------:R-:W-:-:S04]  /*0830*/  FADD R28, R28, R25 ;  /* 0x000000191c1c7221 */ /* 0x000fc80000000000 */
[----:B--2---:R-:W-:-:S04]  /*0840*/  FFMA R29, -R29, R22, R28 ;  /* 0x000000161d1d7223 */ /* 0x004fc8000000011c */
[----:B------:R-:W-:-:S04]  /*0850*/  FADD R20, R26, -R29 ;  /* 0x8000001d1a147221 */ /* 0x000fc80000000000 */
[----:B------:R-:W-:-:S04]  /*0860*/  FADD R26, -R26, R20 ;  /* 0x000000141a1a7221 */ /* 0x000fc80000000100 */
[----:B------:R-:W-:Y:S01]  /*0870*/  FADD R21, R29, R26 ;  /* 0x0000001a1d157221 */ /* 0x000fe20000000000 */
[----:B------:R-:W-:Y:S06]  /*0880*/  @P0 BRA `(.L_x_1) ;  /* 0xfffffff800ec0947 */ /* 0x000fec000383ffff */
[----:B------:R-:W-:-:S07]  /*0890*/  MOV R7, R8 ;  /* 0x0000000800077202 */ /* 0x000fce0000000f00 */
.L_x_0:
[----:B------:R-:W-:-:S13]  /*08a0*/  LOP3.LUT P0, R4, R3, 0x7, RZ, 0xc0, !PT ;  /* 0x0000000703047812 */ /* 0x000fda000780c0ff */
[----:B------:R-:W-:Y:S05]  /*08b0*/  @!P0 BRA `(.L_x_2) ;  /* 0x0000000400808947 */ /* 0x000fea0003800000 */
[----:B------:R-:W-:Y:S02]  /*08c0*/  ISETP.GE.U32.AND P1, PT, R4, 0x4, PT ;  /* 0x000000040400780c */ /* 0x000fe40003f26070 */
[----:B------:R-:W-:-:S04]  /*08d0*/  LOP3.LUT R27, R3, 0x3, RZ, 0xc0, !PT ;  /* 0x00000003031b7812 */ /* 0x000fc800078ec0ff */
[----:B------:R-:W-:-:S07]  /*08e0*/  ISETP.NE.AND P0, PT, R27, RZ, PT ;  /* 0x000000ff1b00720c */ /* 0x000fce0003f05270 */
[----:B------:R-:W-:Y:S06]  /*08f0*/  @!P1 BRA `(.L_x_3) ;  /* 0x0000000000ac9947 */ /* 0x000fec0003800000 */
[----:B------:R-:W0:Y:S01]  /*0900*/  LDCU.64 UR6, c[0x0][0x380] ;  /* 0x00007000ff0677ac */ /* 0x000e220008000a00 */
[C---:B------:R-:W-:Y:S01]  /*0910*/  IADD3 R5, P1, PT, R7.reuse, R14, RZ ;  /* 0x0000000e07057210 */ /* 0x040fe20007f3e0ff */
[C---:B-1----:R-:W-:Y:S01]  /*0920*/  IMAD.WIDE.U32 R16, R7.reuse, R10, R12 ;  /* 0x0000000a07107225 */ /* 0x042fe200078e000c */
[----:B------:R-:W1:Y:S02]  /*0930*/  LDCU.64 UR8, c[0x0][0x390] ;  /* 0x00007200ff0877ac */ /* 0x000e640008000a00 */
[----:B------:R-:W-:Y:S01]  /*0940*/  IADD3.X R18, PT, PT, RZ, R6, RZ, P1, !PT ;  /* 0x00000006ff127210 */ /* 0x000fe20000ffe4ff */
[----:B------:R-:W-:Y:S01]  /*0950*/  IMAD R9, R7, R11, R17 ;  /* 0x0000000b07097224 */ /* 0x000fe200078e0211 */
[C---:B0-----:R-:W-:Y:S02]  /*0960*/  LEA R4, P1, R5.reuse, UR6, 0x2 ;  /* 0x0000000605047c11 */ /* 0x041fe4000f8210ff */
[----:B-1----:R-:W-:Y:S02]  /*0970*/  LEA R8, P2, R16, UR8, 0x2 ;  /* 0x0000000810087c11 */ /* 0x002fe4000f8410ff */
[----:B------:R-:W-:-:S02]  /*0980*/  LEA.HI.X R5, R5, UR7, R18, 0x2, P1 ;  /* 0x0000000705057c11 */ /* 0x000fc400088f1412 */
[----:B------:R-:W-:Y:S01]  /*0990*/  LEA.HI.X R9, R16, UR9, R9, 0x2, P2 ;  /* 0x0000000910097c11 */ /* 0x000fe200090f1409 */
[C---:B------:R-:W-:Y:S02]  /*09a0*/  IMAD.SHL.U32 R25, R10.reuse, 0x4, RZ ;  /* 0x000000040a197824 */ /* 0x040fe400078e00ff */
[----:B------:R-:W2:Y:S04]  /*09b0*/  LDG.E R22, desc[UR4][R4.64] ;  /* 0x0000000404167981 */ /* 0x000ea8000c1e1900 */
[----:B------:R0:W2:Y:S01]  /*09c0*/  LDG.E R24, desc[UR4][R8.64] ;  /* 0x0000000408187981 */ /* 0x0000a2000c1e1900 */
[----:B------:R-:W-:Y:S02]  /*09d0*/  SHF.L.U64.HI R23, R10, 0x2, R11 ;  /* 0x000000020a177819 */ /* 0x000fe4000001020b */
[----:B------:R-:W-:Y:S01]  /*09e0*/  IADD3 R16, P1, PT, R25, R8, RZ ;  /* 0x0000000819107210 */ /* 0x000fe20007f3e0ff */
[----:B------:R-:W3:Y:S03]  /*09f0*/  LDG.E R26, desc[UR4][R4.64+0x4] ;  /* 0x00000404041a7981 */ /* 0x000ee6000c1e1900 */
[----:B------:R-:W-:Y:S01]  /*0a00*/  IADD3.X R17, PT, PT, R23, R9, RZ, P1, !PT ;  /* 0x0000000917117210 */ /* 0x000fe20000ffe4ff */
[----:B------:R-:W4:Y:S04]  /*0a10*/  LDG.E R28, desc[UR4][R4.64+0x8] ;  /* 0x00000804041c7981 */ /* 0x000f28000c1e1900 */
[----:B------:R-:W3:Y:S01]  /*0a20*/  LDG.E R29, desc[UR4][R16.64] ;  /* 0x00000004101d7981 */ /* 0x000ee2000c1e1900 */
[----:B------:R-:W-:-:S04]  /*0a30*/  IADD3 R18, P1, PT, R16, R25, RZ ;  /* 0x0000001910127210 */ /* 0x000fc80007f3e0ff */
[----:B------:R-:W-:-:S05]  /*0a40*/  IADD3.X R19, PT, PT, R17, R23, RZ, P1, !PT ;  /* 0x0000001711137210 */ /* 0x000fca0000ffe4ff */
[----:B------:R-:W4:Y:S01]  /*0a50*/  LDG.E R17, desc[UR4][R18.64] ;  /* 0x0000000412117981 */ /* 0x000f22000c1e1900 */
[----:B0-----:R-:W-:-:S03]  /*0a60*/  IADD3 R8, P1, PT, R18, R25, RZ ;  /* 0x0000001912087210 */ /* 0x001fc60007f3e0ff */
[----:B------:R0:W5:Y:S02]  /*0a70*/  LDG.E R16, desc[UR4][R4.64+0xc] ;  /* 0x00000c0404107981 */ /* 0x000164000c1e1900 */
[----:B------:R-:W-:-:S06]  /*0a80*/  IMAD.X R9, R19, 0x1, R23, P1 ;  /* 0x0000000113097824 */ /* 0x000fcc00008e0617 */
[----:B------:R-:W5:Y:S01]  /*0a90*/  LDG.E R9, desc[UR4][R8.64] ;  /* 0x0000000408097981 */ /* 0x000f62000c1e1900 */
[----:B------:R-:W-:Y:S01]  /*0aa0*/  IADD3 R7, PT, PT, R7, 0x4, RZ ;  /* 0x0000000407077810 */ /* 0x000fe20007ffe0ff */
[----:B--2---:R-:W-:-:S04]  /*0ab0*/  FFMA R21, -R22, R24, R21 ;  /* 0x0000001816157223 */ /* 0x004fc80000000115 */
[----:B------:R-:W-:-:S04]  /*0ac0*/  FADD R23, R20, -R21 ;  /* 0x8000001514177221 */ /* 0x000fc80000000000 */
[----:B------:R-:W-:-:S04]  /*0ad0*/  FADD R20, -R20, R23 ;  /* 0x0000001714147221 */ /* 0x000fc80000000100 */
[----:B------:R-:W-:-:S04]  /*0ae0*/  FADD R21, R21, R20 ;  /* 0x0000001415157221 */ /* 0x000fc80000000000 */
[----:B---3--:R-:W-:-:S04]  /*0af0*/  FFMA R26, -R26, R29, R21 ;  /* 0x0000001d1a1a7223 */ /* 0x008fc80000000115 */
[----:B------:R-:W-:-:S04]  /*0b00*/  FADD R20, R23, -R26 ;  /* 0x8000001a17147221 */ /* 0x000fc80000000000 */
[----:B------:R-:W-:-:S04]  /*0b10*/  FADD R23, -R23, R20 ;  /* 0x0000001417177221 */ /* 0x000fc80000000100 */
[----:B------:R-:W-:-:S04]  /*0b20*/  FADD R23, R26, R23 ;  /* 0x000000171a177221 */ /* 0x000fc80000000000 */
[----:B----4-:R-:W-:-:S04]  /*0b30*/  FFMA R17, -R28, R17, R23 ;  /* 0x000000111c117223 */ /* 0x010fc80000000117 */
[----:B0-----:R-:W-:-:S04]  /*0b40*/  FADD R5, R20, -R17 ;  /* 0x8000001114057221 */ /* 0x001fc80000000000 */
[----:B------:R-:W-:-:S04]  /*0b50*/  FADD R20, -R20, R5 ;  /* 0x0000000514147221 */ /* 0x000fc80000000100 */
[----:B------:R-:W-:-:S04]  /*0b60*/  FADD R17, R17, R20 ;  /* 0x0000001411117221 */ /* 0x000fc80000000000 */
[----:B-----5:R-:W-:-:S04]  /*0b70*/  FFMA R16, -R16, R9, R17 ;  /* 0x0000000910107223 */ /* 0x020fc80000000111 */
[----:B------:R-:W-:-:S04]  /*0b80*/  FADD R20, R5, -R16 ;  /* 0x8000001005147221 */ /* 0x000fc80000000000 */
[----:B------:R-:W-:-:S04]  /*0b90*/  FADD R5, -R5, R20 ;  /* 0x0000001405057221 */ /* 0x000fc80000000100 */
[----:B------:R-:W-:-:S07]  /*0ba0*/  FADD R21, R16, R5 ;  /* 0x0000000510157221 */ /* 0x000fce0000000000 */
.L_x_3:
[----:B------:R-:W-:Y:S05]  /*0bb0*/  @!P0 BRA `(.L_x_2) ;  /* 0x0000000000c08947 */ /* 0x000fea0003800000 */
[----:B------:R-:W-:Y:S02]  /*0bc0*/  ISETP.NE.AND P1, PT, R27, 0x1, PT ;  /* 0x000000011b00780c */ /* 0x000fe40003f25270 */
[----:B------:R-:W-:-:S04]  /*0bd0*/  LOP3.LUT R3, R3, 0x1, RZ, 0xc0, !PT ;  /* 0x0000000103037812 */ /* 0x000fc800078ec0ff */
[----:B------:R-:W-:-:S07]  /*0be0*/  ISETP.NE.U32.AND P0, PT, R3, 0x1, PT ;  /* 0x000000010300780c */ /* 0x000fce0003f05070 */
[----:B------:R-:W-:Y:S06]  /*0bf0*/  @!P1 BRA `(.L_x_4) ;  /* 0x00000000006c9947 */ /* 0x000fec0003800000 */
[----:B------:R-:W0:Y:S01]  /*0c00*/  LDCU.64 UR6, c[0x0][0x380] ;  /* 0x00007000ff0677ac */ /* 0x000e220008000a00 */
[----:B------:R-:W-:Y:S01]  /*0c10*/  MOV R16, R12 ;  /* 0x0000000c00107202 */ /* 0x000fe20000000f00 */
[----:B------:R-:W-:Y:S01]  /*0c20*/  IMAD.MOV.U32 R17, RZ, RZ, R13 ;  /* 0x000000ffff117224 */ /* 0x000fe200078e000d */
[C---:B------:R-:W-:Y:S01]  /*0c30*/  IADD3 R3, P1, PT, R7.reuse, R14, RZ ;  /* 0x0000000e07037210 */ /* 0x040fe20007f3e0ff */
[----:B------:R-:W2:Y:S02]  /*0c40*/  LDCU.64 UR8, c[0x0][0x390] ;  /* 0x00007200ff0877ac */ /* 0x000ea40008000a00 */
[----:B-1----:R-:W-:Y:S01]  /*0c50*/  IMAD.WIDE.U32 R16, R7, R10, R16 ;  /* 0x0000000a07107225 */ /* 0x002fe200078e0010 */
[----:B------:R-:W-:-:S03]  /*0c60*/  IADD3.X R18, PT, PT, RZ, R6, RZ, P1, !PT ;  /* 0x00000006ff127210 */ /* 0x000fc60000ffe4ff */
[----:B------:R-:W-:Y:S01]  /*0c70*/  IMAD R9, R7, R11, R17 ;  /* 0x0000000b07097224 */ /* 0x000fe200078e0211 */
[C---:B0-----:R-:W-:Y:S02]  /*0c80*/  LEA R4, P1, R3.reuse, UR6, 0x2 ;  /* 0x0000000603047c11 */ /* 0x041fe4000f8210ff */
[C---:B--2---:R-:W-:Y:S02]  /*0c90*/  LEA R8, P2, R16.reuse, UR8, 0x2 ;  /* 0x0000000810087c11 */ /* 0x044fe4000f8410ff */
[----:B------:R-:W-:Y:S02]  /*0ca0*/  LEA.HI.X R5, R3, UR7, R18, 0x2, P1 ;  /* 0x0000000703057c11 */ /* 0x000fe400088f1412 */
[----:B------:R-:W-:-:S03]  /*0cb0*/  LEA.HI.X R9, R16, UR9, R9, 0x2, P2 ;  /* 0x0000000910097c11 */ /* 0x000fc600090f1409 */
[----:B------:R-:W2:Y:S04]  /*0cc0*/  LDG.E R18, desc[UR4][R4.64] ;  /* 0x0000000404127981 */ /* 0x000ea8000c1e1900 */
[----:B------:R-:W2:Y:S01]  /*0cd0*/  LDG.E R3, desc[UR4][R8.64] ;  /* 0x0000000408037981 */ /* 0x000ea2000c1e1900 */
[----:B------:R-:W-:-:S03]  /*0ce0*/  LEA R16, P1, R10, R8, 0x2 ;  /* 0x000000080a107211 */ /* 0x000fc600078210ff */
[----:B------:R-:W3:Y:S01]  /*0cf0*/  LDG.E R22, desc[UR4][R4.64+0x4] ;  /* 0x0000040404167981 */ /* 0x000ee2000c1e1900 */
[----:B------:R-:W-:-:S05]  /*0d00*/  LEA.HI.X R17, R10, R9, R11, 0x2, P1 ;  /* 0x000000090a117211 */ /* 0x000fca00008f140b */
[----:B------:R-:W3:Y:S01]  /*0d10*/  LDG.E R16, desc[UR4][R16.64] ;  /* 0x0000000410107981 */ /* 0x000ee2000c1e1900 */
        /* <DEDUP_REMOVED lines=8> */
[----:B------:R-:W-:-:S07]  /*0da0*/  FADD R21, R21, R8 ;  /* 0x0000000815157221 */ /* 0x000fce0000000000 */
.L_x_4:
[----:B------:R-:W-:Y:S05]  /*0db0*/  @P0 BRA `(.L_x_2) ;  /* 0x0000000000400947 */ /* 0x000fea0003800000 */
        /* <DEDUP_REMOVED lines=8> */
[----:B0-----:R-:W-:Y:S02]  /*0e40*/  LEA R4, P0, R14, UR6, 0x2 ;  /* 0x000000060e047c11 */ /* 0x001fe4000f8010ff */
[----:B--2---:R-:W-:Y:S02]  /*0e50*/  LEA R6, P1, R8, UR8, 0x2 ;  /* 0x0000000808067c11 */ /* 0x004fe4000f8210ff */
[----:B------:R-:W-:Y:S02]  /*0e60*/  LEA.HI.X R5, R14, UR7, R3, 0x2, P0 ;  /* 0x000000070e057c11 */ /* 0x000fe400080f1403 */
[----:B------:R-:W-:-:S03]  /*0e70*/  LEA.HI.X R7, R8, UR9, R7, 0x2, P1 ;  /* 0x0000000908077c11 */ /* 0x000fc600088f1407 */
[----:B------:R-:W2:Y:S04]  /*0e80*/  LDG.E R4, desc[UR4][R4.64] ;  /* 0x0000000404047981 */ /* 0x000ea8000c1e1900 */
[----:B------:R-:W2:Y:S02]  /*0e90*/  LDG.E R6, desc[UR4][R6.64] ;  /* 0x0000000406067981 */ /* 0x000ea4000c1e1900 */
[----:B--2---:R-:W-:-:S04]  /*0ea0*/  FFMA R21, -R4, R6, R21 ;  /* 0x0000000604157223 */ /* 0x004fc80000000115 */
[----:B------:R-:W-:-:S07]  /*0eb0*/  FADD R20, R20, -R21 ;  /* 0x8000001514147221 */ /* 0x000fce0000000000 */
.L_x_2:
[----:B------:R-:W0:Y:S01]  /*0ec0*/  LDCU.128 UR8, c[0x0][0x3a0] ;  /* 0x00007400ff0877ac */ /* 0x000e220008000c00 */
[----:B------:R-:W-:Y:S01]  /*0ed0*/  MOV R3, R13 ;  /* 0x0000000d00037202 */ /* 0x000fe20000000f00 */
[----:B0-----:R-:W-:Y:S02]  /*0ee0*/  IMAD R5, R2, UR10, RZ ;  /* 0x0000000a02057c24 */ /* 0x001fe4000f8e02ff */
[----:B------:R-:W-:Y:S02]  /*0ef0*/  IMAD.MOV.U32 R2, RZ, RZ, R12 ;  /* 0x000000ffff027224 */ /* 0x000fe400078e000c */
[C---:B------:R-:W-:Y:S02]  /*0f00*/  IMAD R5, R0.reuse, UR11, R5 ;  /* 0x0000000b00057c24 */ /* 0x040fe4000f8e0205 */
[----:B------:R-:W-:-:S03]  /*0f10*/  IMAD.WIDE.U32 R2, R0, UR10, R2 ;  /* 0x0000000a00027c25 */ /* 0x000fc6000f8e0002 */
[----:B------:R-:W-:Y:S02]  /*0f20*/  LEA R4, P0, R2, UR8, 0x2 ;  /* 0x0000000802047c11 */ /* 0x000fe4000f8010ff */
[----:B------:R-:W-:-:S04]  /*0f30*/  IADD3 R3, PT, PT, R3, R5, RZ ;  /* 0x0000000503037210 */ /* 0x000fc80007ffe0ff */
[----:B------:R-:W-:-:S05]  /*0f40*/  LEA.HI.X R5, R2, UR9, R3, 0x2, P0 ;  /* 0x0000000902057c11 */ /* 0x000fca00080f1403 */
[----:B------:R-:W-:Y:S01]  /*0f50*/  STG.E desc[UR4][R4.64], R20 ;  /* 0x0000001404007986 */ /* 0x000fe2000c101904 */
[----:B------:R-:W-:Y:S05]  /*0f60*/  EXIT ;  /* 0x000000000000794d */ /* 0x000fea0003800000 */
.L_x_5:
[----:B------:R-:W-:-:S00]  /*0f70*/  BRA `(.L_x_5) ;  /* 0xfffffffc00fc7947 */ /* 0x000fc0000383ffff */
[----:B------:R-:W-:-:S00]  /*0f80*/  NOP ;  /* 0x0000000000007918 */ /* 0x000fc00000000000 */
[----:B------:R-:W-:-:S00]  /*0f90*/  NOP ;  /* 0x0000000000007918 */ /* 0x000fc00000000000 */
[----:B------:R-:W-:-:S00]  /*0fa0*/  NOP ;  /* 0x0000000000007918 */ /* 0x000fc00000000000 */
[----:B------:R-:W-:-:S00]  /*0fb0*/  NOP ;  /* 0x0000000000007918 */ /* 0x000fc00000000000 */
[----:B------:R-:W-:-:S00]  /*0fc0*/  NOP ;  /* 0x0000000000007918 */ /* 0x000fc00000000000 */
[----:B------:R-:W-:-:S00]  /*0fd0*/  NOP ;  /* 0x0000000000007918 */ /* 0x000fc00000000000 */
[----:B------:R-:W-:-:S00]  /*0fe0*/  NOP ;  /* 0x0000000000007918 */ /* 0x000fc00000000000 */
[----:B------:R-:W-:-:S00]  /*0ff0*/  NOP ;  /* 0x0000000000007918 */ /* 0x000fc00000000000 */
.L_x_6:


//--------------------- .nv.shared.reserved.0     --------------------------
	.section	.nv.shared.reserved.0,"aw",@nobits
	.weak		__nv_reservedSMEM_offset_0_alias
	.size		__nv_reservedSMEM_offset_0_alias, 0, 64
	.other		__nv_reservedSMEM_offset_0_alias,@"STO_CUDA_RESERVED_SHARED STV_DEFAULT"
__nv_reservedSMEM_offset_0_alias:
	.zero		0
	.zero		64


//--------------------- .nv.constant0._Z11matMultCUDAPKfmS0_mPfmi --------------------------
	.section	.nv.constant0._Z11matMultCUDAPKfmS0_mPfmi,"a",@progbits
	.sectionflags	@""
	.align	4
.nv.constant0._Z11matMultCUDAPKfmS0_mPfmi:
	.zero		948


//--------------------- SYMBOLS --------------------------

	.type		.nv.reservedSmem.offset0,@object
	.size		.nv.reservedSmem.offset0,0x4
